//
// Generated by NVIDIA NVVM Compiler
//
// Compiler Build ID: CL-36424714
// Cuda compilation tools, release 13.0, V13.0.88
// Based on NVVM 20.0.0
//

.version 9.0
.target sm_100
.address_size 64

	// .globl	_Z11hello_worldi
.extern .func  (.param .b32 func_retval0) vprintf
(
	.param .b64 vprintf_param_0,
	.param .b64 vprintf_param_1
)
;
.global .align 1 .b8 $str[62] = {72, 101, 108, 108, 111, 32, 87, 111, 114, 108, 100, 32, 100, 97, 32, 71, 80, 85, 32, 100, 97, 32, 37, 100, 194, 176, 32, 99, 104, 97, 109, 97, 100, 97, 44, 32, 98, 108, 111, 99, 111, 32, 61, 32, 37, 100, 32, 101, 32, 116, 114, 104, 101, 97, 100, 32, 61, 32, 37, 100, 10};

.visible .entry _Z11hello_worldi(
	.param .u32 _Z11hello_worldi_param_0
)
{
	.local .align 8 .b8 	__local_depot0[16];
	.reg .b64 	%SP;
	.reg .b64 	%SPL;
	.reg .b32 	%r<6>;
	.reg .b64 	%rd<5>;

	mov.u64 	%SPL, __local_depot0;
	cvta.local.u64 	%SP, %SPL;
	ld.param.u32 	%r1, [_Z11hello_worldi_param_0];
	add.u64 	%rd1, %SP, 0;
	add.u64 	%rd2, %SPL, 0;
	mov.u32 	%r2, %ctaid.x;
	mov.u32 	%r3, %tid.x;
	st.local.v2.u32 	[%rd2], {%r1, %r2};
	st.local.u32 	[%rd2+8], %r3;
	mov.u64 	%rd3, $str;
	cvta.global.u64 	%rd4, %rd3;
	{ // callseq 0, 0
	.param .b64 param0;
	st.param.b64 	[param0], %rd4;
	.param .b64 param1;
	st.param.b64 	[param1], %rd1;
	.param .b32 retval0;
	call.uni (retval0), 
	vprintf, 
	(
	param0, 
	param1
	);
	ld.param.b32 	%r4, [retval0];
	} // callseq 0
	ret;

}


// ===== COMPILED SASS (sm_100) =====

	.target	sm_100

	.elftype	@"ET_EXEC"


//--------------------- .note.nv.tkinfo           --------------------------
	.section	.note.nv.tkinfo,"",@"SHT_NOTE"
	.sectionflags	@"SHF_NOTE_NV_TKINFO"
	.tkinfo
        /*0018*/ 	.word	0x00000002
        /*0030*/ 	.string	""
        /*0030*/ 	.string	"ptxas"
        /*0030*/ 	.string	"Cuda compilation tools, release 13.0, V13.0.88"
        /*0030*/ 	.string	"Build cuda_13.0.r13.0/compiler.36424714_0"
        /*0030*/ 	.string	"-arch sm_100 -m 64 "



//--------------------- .note.nv.cuinfo           --------------------------
	.section	.note.nv.cuinfo,"",@"SHT_NOTE"
	.sectionflags	@"SHF_NOTE_NV_CUINFO"
        /*0018*/ 	.short	0x0002
        /*001a*/ 	.short	0x0064
        /*001c*/ 	.short	0x0082
	.zero		2


//--------------------- .nv.info                  --------------------------
	.section	.nv.info,"",@"SHT_CUDA_INFO"
	.align	4


	//----- nvinfo : EIATTR_REGCOUNT
	.align		4
        /*0000*/ 	.byte	0x04, 0x2f
        /*0002*/ 	.short	(.L_2 - .L_1)
	.align		4
.L_1:
        /*0004*/ 	.word	index@(_Z11hello_worldi)
        /*0008*/ 	.word	0x00000018


	//----- nvinfo : EIATTR_FRAME_SIZE
	.align		4
.L_2:
        /*000c*/ 	.byte	0x04, 0x11
        /*000e*/ 	.short	(.L_4 - .L_3)
	.align		4
.L_3:
        /*0010*/ 	.word	index@(_Z11hello_worldi)
        /*0014*/ 	.word	0x00000010


	//----- nvinfo : EIATTR_MIN_STACK_SIZE
	.align		4
.L_4:
        /*0018*/ 	.byte	0x04, 0x12
        /*001a*/ 	.short	(.L_6 - .L_5)
	.align		4
.L_5:
        /*001c*/ 	.word	index@(_Z11hello_worldi)
        /*0020*/ 	.word	0x00000010
.L_6:


//--------------------- .nv.compat                --------------------------
	.section	.nv.compat,"",@"SHT_CUDA_COMPAT_INFO"
	.align	4
        /*0000*/ 	.byte	0x02, 0x09, 0x00, 0x00, 0x02, 0x02, 0x01, 0x00, 0x02, 0x05, 0x05, 0x00, 0x03, 0x07, 0x01, 0x01
        /*0010*/ 	.byte	0x02, 0x03, 0x00, 0x00, 0x02, 0x06, 0x01, 0x00, 0x04, 0x0b, 0x08, 0x00, 0x09, 0x00, 0x00, 0x00
        /*0020*/ 	.byte	0x00, 0x00, 0x00, 0x00


//--------------------- .nv.info._Z11hello_worldi --------------------------
	.section	.nv.info._Z11hello_worldi,"",@"SHT_CUDA_INFO"
	.sectionflags	@""
	.align	4


	//----- nvinfo : EIATTR_CUDA_API_VERSION
	.align		4
        /*0000*/ 	.byte	0x04, 0x37
        /*0002*/ 	.short	(.L_8 - .L_7)
.L_7:
        /*0004*/ 	.word	0x00000082


	//----- nvinfo : EIATTR_KPARAM_INFO
	.align		4
.L_8:
        /*0008*/ 	.byte	0x04, 0x17
        /*000a*/ 	.short	(.L_10 - .L_9)
.L_9:
        /*000c*/ 	.word	0x00000000
        /*0010*/ 	.short	0x0000
        /*0012*/ 	.short	0x0000
        /*0014*/ 	.byte	0x00, 0xf0, 0x11, 0x00


	//----- nvinfo : EIATTR_SPARSE_MMA_MASK
	.align		4
.L_10:
        /*0018*/ 	.byte	0x03, 0x50
        /*001a*/ 	.short	0x0000


	//----- nvinfo : EIATTR_MAXREG_COUNT
	.align		4
        /*001c*/ 	.byte	0x03, 0x1b
        /*001e*/ 	.short	0x00ff


	//----- nvinfo : EIATTR_EXTERNS
	.align		4
        /*0020*/ 	.byte	0x04, 0x0f
        /*0022*/ 	.short	(.L_12 - .L_11)


	//   ....[0]....
	.align		4
.L_11:
        /*0024*/ 	.word	index@(vprintf)


	//----- nvinfo : EIATTR_MERCURY_ISA_VERSION
	.align		4
.L_12:
        /*0028*/ 	.byte	0x03, 0x5f
        /*002a*/ 	.short	0x0101


	//----- nvinfo : EIATTR_VRC_CTA_INIT_COUNT
	.align		4
        /*002c*/ 	.byte	0x02, 0x4a
	.zero		1
	.zero		1


	//----- nvinfo : EIATTR_SYSCALL_OFFSETS
	.align		4
        /*0030*/ 	.byte	0x04, 0x46
        /*0032*/ 	.short	(.L_14 - .L_13)


	//   ....[0]....
.L_13:
        /*0034*/ 	.word	0x00000110


	//----- nvinfo : EIATTR_EXIT_INSTR_OFFSETS
	.align		4
.L_14:
        /*0038*/ 	.byte	0x04, 0x1c
        /*003a*/ 	.short	(.L_16 - .L_15)


	//   ....[0]....
.L_15:
        /*003c*/ 	.word	0x00000120


	//----- nvinfo : EIATTR_CBANK_PARAM_SIZE
	.align		4
.L_16:
        /*0040*/ 	.byte	0x03, 0x19
        /*0042*/ 	.short	0x0004


	//----- nvinfo : EIATTR_PARAM_CBANK
	.align		4
        /*0044*/ 	.byte	0x04, 0x0a
        /*0046*/ 	.short	(.L_18 - .L_17)
	.align		4
.L_17:
        /*0048*/ 	.word	index@(.nv.constant0._Z11hello_worldi)
        /*004c*/ 	.short	0x0380
        /*004e*/ 	.short	0x0004


	//----- nvinfo : EIATTR_SW_WAR
	.align		4
.L_18:
        /*0050*/ 	.byte	0x04, 0x36
        /*0052*/ 	.short	(.L_20 - .L_19)
.L_19:
        /*0054*/ 	.word	0x00000008
.L_20:


//--------------------- .nv.callgraph             --------------------------
	.section	.nv.callgraph,"",@"SHT_CUDA_CALLGRAPH"
	.align	4
	.sectionentsize	8
	.align		4
        /*0000*/ 	.word	0x00000000
	.align		4
        /*0004*/ 	.word	0xffffffff
	.align		4
        /*0008*/ 	.word	index@(_Z11hello_worldi)
	.align		4
        /*000c*/ 	.word	index@(vprintf)
	.align		4
        /*0010*/ 	.word	0x00000000
	.align		4
        /*0014*/ 	.word	0xfffffffe
	.align		4
        /*0018*/ 	.word	0x00000000
	.align		4
        /*001c*/ 	.word	0xfffffffd
	.align		4
        /*0020*/ 	.word	0x00000000
	.align		4
        /*0024*/ 	.word	0xfffffffc


//--------------------- .nv.constant4             --------------------------
	.section	.nv.constant4,"a",@progbits
	.align	8
	.align		8
.nv.constant4:
        /*0000*/ 	.dword	vprintf
	.align		8
        /*0008*/ 	.dword	$str


//--------------------- .text._Z11hello_worldi    --------------------------
	.section	.text._Z11hello_worldi,"ax",@progbits
	.align	128
        .global         _Z11hello_worldi
        .type           _Z11hello_worldi,@function
        .size           _Z11hello_worldi,(.L_x_2 - _Z11hello_worldi)
        .other          _Z11hello_worldi,@"STO_CUDA_ENTRY STV_DEFAULT"
_Z11hello_worldi:
.text._Z11hello_worldi:
[----:B------:R-:W0:Y:S01]  /*0000*/  LDC R1, c[0x0][0x37c] ;  /* 0x0000df00ff017b82 */ /* 0x000e220000000800 */
[----:B------:R-:W1:Y:S07]  /*0010*/  S2R R8, SR_TID.X ;  /* 0x0000000000087919 */ /* 0x000e6e0000002100 */
[----:B------:R-:W2:Y:S01]  /*0020*/  LDC R10, c[0x0][0x380] ;  /* 0x0000e000ff0a7b82 */ /* 0x000ea20000000800 */
[----:B0-----:R-:W-:Y:S01]  /*0030*/  VIADD R1, R1, 0xfffffff0 ;  /* 0xfffffff001017836 */ /* 0x001fe20000000000 */
[----:B------:R-:W-:Y:S01]  /*0040*/  MOV R0, 0x0 ;  /* 0x0000000000007802 */ /* 0x000fe20000000f00 */
[----:B------:R-:W2:Y:S01]  /*0050*/  S2R R11, SR_CTAID.X ;  /* 0x00000000000b7919 */ /* 0x000ea20000002500 */
[----:B------:R-:W0:Y:S04]  /*0060*/  LDCU UR4, c[0x0][0x2f8] ;  /* 0x00005f00ff0477ac */ /* 0x000e280008000800 */
[----:B------:R3:W4:Y:S01]  /*0070*/  LDC.64 R2, c[0x4][R0] ;  /* 0x0100000000027b82 */ /* 0x0007220000000a00 */
[----:B------:R-:W5:Y:S01]  /*0080*/  LDCU.64 UR6, c[0x4][0x8] ;  /* 0x01000100ff0677ac */ /* 0x000f620008000a00 */
[----:B------:R-:W3:Y:S01]  /*0090*/  LDCU UR5, c[0x0][0x2fc] ;  /* 0x00005f80ff0577ac */ /* 0x000ee20008000800 */
[----:B0-----:R-:W-:Y:S01]  /*00a0*/  IADD3 R6, P0, PT, R1, UR4, RZ ;  /* 0x0000000401067c10 */ /* 0x001fe2000ff1e0ff */
[----:B-----5:R-:W-:Y:S01]  /*00b0*/  IMAD.U32 R4, RZ, RZ, UR6 ;  /* 0x00000006ff047e24 */ /* 0x020fe2000f8e00ff */
[----:B------:R-:W-:Y:S01]  /*00c0*/  MOV R5, UR7 ;  /* 0x0000000700057c02 */ /* 0x000fe20008000f00 */
[----:B-1----:R0:W-:Y:S02]  /*00d0*/  STL [R1+0x8], R8 ;  /* 0x0000080801007387 */ /* 0x0021e40000100800 */
[----:B---3--:R-:W-:-:S02]  /*00e0*/  IMAD.X R7, RZ, RZ, UR5, P0 ;  /* 0x00000005ff077e24 */ /* 0x008fc400080e06ff */
[----:B--2---:R0:W-:Y:S06]  /*00f0*/  STL.64 [R1], R10 ;  /* 0x0000000a01007387 */ /* 0x0041ec0000100a00 */
[----:B------:R-:W-:-:S07]  /*0100*/  LEPC R20, `(.L_x_0) ;  /* 0x000000001014794e */ /* 0x000fce0000000000 */
[----:B0---4-:R-:W-:Y:S05]  /*0110*/  CALL.ABS.NOINC R2 ;  /* 0x0000000002007343 */ /* 0x011fea0003c00000 */
.L_x_0:
[----:B------:R-:W-:Y:S05]  /*0120*/  EXIT ;  /* 0x000000000000794d */ /* 0x000fea0003800000 */
.L_x_1:
[----:B------:R-:W-:-:S00]  /*0130*/  BRA `(.L_x_1) ;  /* 0xfffffffc00fc7947 */ /* 0x000fc0000383ffff */
[----:B------:R-:W-:-:S00]  /*0140*/  NOP ;  /* 0x0000000000007918 */ /* 0x000fc00000000000 */
        /* <DEDUP_REMOVED lines=11> */
.L_x_2:


//--------------------- .nv.global.init           --------------------------
	.section	.nv.global.init,"aw",@progbits
.nv.global.init:
	.type		$str,@object
	.size		$str,(.L_0 - $str)
$str:
        /*0000*/ 	.byte	0x48, 0x65, 0x6c, 0x6c, 0x6f, 0x20, 0x57, 0x6f, 0x72, 0x6c, 0x64, 0x20, 0x64, 0x61, 0x20, 0x47
        /*0010*/ 	.byte	0x50, 0x55, 0x20, 0x64, 0x61, 0x20, 0x25, 0x64, 0xc2, 0xb0, 0x20, 0x63, 0x68, 0x61, 0x6d, 0x61
        /*0020*/ 	.byte	0x64, 0x61, 0x2c, 0x20, 0x62, 0x6c, 0x6f, 0x63, 0x6f, 0x20, 0x3d, 0x20, 0x25, 0x64, 0x20, 0x65
        /*0030*/ 	.byte	0x20, 0x74, 0x72, 0x68, 0x65, 0x61, 0x64, 0x20, 0x3d, 0x20, 0x25, 0x64, 0x0a, 0x00
.L_0:


//--------------------- .nv.shared.reserved.0     --------------------------
	.section	.nv.shared.reserved.0,"aw",@nobits
	.weak		__nv_reservedSMEM_offset_0_alias
	.size		__nv_reservedSMEM_offset_0_alias, 0, 64
	.other		__nv_reservedSMEM_offset_0_alias,@"STO_CUDA_RESERVED_SHARED STV_DEFAULT"
__nv_reservedSMEM_offset_0_alias:
	.zero		0
	.zero		64


//--------------------- .nv.constant0._Z11hello_worldi --------------------------
	.section	.nv.constant0._Z11hello_worldi,"a",@progbits
	.sectionflags	@""
	.align	4
.nv.constant0._Z11hello_worldi:
	.zero		900


//--------------------- SYMBOLS --------------------------

	.type		.nv.reservedSmem.offset0,@object
	.size		.nv.reservedSmem.offset0,0x4
	.type		vprintf,@function
